//
// Generated by NVIDIA NVVM Compiler
//
// Compiler Build ID: CL-36424714
// Cuda compilation tools, release 13.0, V13.0.88
// Based on NVVM 20.0.0
//

.version 9.0
.target sm_100
.address_size 64

	// .globl	_Z20muiltiply_shared_memPdS_S_i
// _ZZ20muiltiply_shared_memPdS_S_iE2A1 has been demoted
// _ZZ20muiltiply_shared_memPdS_S_iE2B1 has been demoted

.visible .entry _Z20muiltiply_shared_memPdS_S_i(
	.param .u64 .ptr .align 1 _Z20muiltiply_shared_memPdS_S_i_param_0,
	.param .u64 .ptr .align 1 _Z20muiltiply_shared_memPdS_S_i_param_1,
	.param .u64 .ptr .align 1 _Z20muiltiply_shared_memPdS_S_i_param_2,
	.param .u32 _Z20muiltiply_shared_memPdS_S_i_param_3
)
{
	.reg .pred 	%p<8>;
	.reg .b32 	%r<79>;
	.reg .b64 	%rd<38>;
	.reg .b64 	%fd<74>;
	// demoted variable
	.shared .align 8 .b8 _ZZ20muiltiply_shared_memPdS_S_iE2A1[32];
	// demoted variable
	.shared .align 8 .b8 _ZZ20muiltiply_shared_memPdS_S_iE2B1[32];
	ld.param.u64 	%rd4, [_Z20muiltiply_shared_memPdS_S_i_param_0];
	ld.param.u64 	%rd5, [_Z20muiltiply_shared_memPdS_S_i_param_1];
	ld.param.u32 	%r34, [_Z20muiltiply_shared_memPdS_S_i_param_3];
	cvta.to.global.u64 	%rd1, %rd5;
	cvta.to.global.u64 	%rd2, %rd4;
	mov.u32 	%r1, %tid.x;
	mov.u32 	%r35, %ntid.x;
	mov.u32 	%r36, %ctaid.x;
	mad.lo.s32 	%r2, %r35, %r36, %r1;
	mov.u32 	%r3, %tid.y;
	mov.u32 	%r37, %ntid.y;
	mov.u32 	%r38, %ctaid.y;
	mad.lo.s32 	%r4, %r37, %r38, %r3;
	shr.u32 	%r39, %r34, 31;
	add.s32 	%r40, %r34, %r39;
	shr.s32 	%r5, %r40, 1;
	setp.lt.s32 	%p1, %r34, 2;
	mov.f64 	%fd73, 0d0000000000000000;
	@%p1 bra 	$L__BB0_9;
	mad.lo.s32 	%r6, %r34, %r4, %r1;
	shl.b32 	%r42, %r3, 1;
	add.s32 	%r43, %r42, %r1;
	shl.b32 	%r44, %r43, 3;
	mov.u32 	%r45, _ZZ20muiltiply_shared_memPdS_S_iE2A1;
	add.s32 	%r7, %r45, %r44;
	mov.u32 	%r46, _ZZ20muiltiply_shared_memPdS_S_iE2B1;
	add.s32 	%r8, %r46, %r44;
	shl.b32 	%r47, %r3, 4;
	add.s32 	%r9, %r45, %r47;
	add.s32 	%r48, %r5, -1;
	setp.lt.u32 	%p2, %r48, 3;
	shl.b32 	%r49, %r1, 3;
	add.s32 	%r10, %r46, %r49;
	mov.f64 	%fd73, 0d0000000000000000;
	mov.b32 	%r78, 0;
	@%p2 bra 	$L__BB0_4;
	and.b32  	%r78, %r5, 1073741820;
	neg.s32 	%r76, %r78;
	add.s32 	%r51, %r3, 6;
	mad.lo.s32 	%r75, %r34, %r51, %r2;
	shl.b32 	%r13, %r34, 3;
	add.s32 	%r52, %r3, 4;
	mad.lo.s32 	%r74, %r34, %r52, %r2;
	add.s32 	%r53, %r3, 2;
	mad.lo.s32 	%r73, %r34, %r53, %r2;
	mad.lo.s32 	%r72, %r3, %r34, %r2;
	mov.f64 	%fd73, 0d0000000000000000;
	mov.u32 	%r71, %r6;
$L__BB0_3:
	.pragma "nounroll";
	mul.wide.u32 	%rd6, %r71, 8;
	add.s64 	%rd7, %rd2, %rd6;
	ld.global.f64 	%fd14, [%rd7];
	st.shared.f64 	[%r7], %fd14;
	mul.wide.u32 	%rd8, %r72, 8;
	add.s64 	%rd9, %rd1, %rd8;
	ld.global.f64 	%fd15, [%rd9];
	st.shared.f64 	[%r8], %fd15;
	bar.sync 	0;
	ld.shared.f64 	%fd16, [%r9];
	ld.shared.f64 	%fd17, [%r10];
	fma.rn.f64 	%fd18, %fd16, %fd17, %fd73;
	ld.shared.f64 	%fd19, [%r9+8];
	ld.shared.f64 	%fd20, [%r10+16];
	fma.rn.f64 	%fd21, %fd19, %fd20, %fd18;
	bar.sync 	0;
	add.s32 	%r54, %r71, 2;
	mul.wide.u32 	%rd10, %r54, 8;
	add.s64 	%rd11, %rd2, %rd10;
	ld.global.f64 	%fd22, [%rd11];
	st.shared.f64 	[%r7], %fd22;
	mul.wide.u32 	%rd12, %r73, 8;
	add.s64 	%rd13, %rd1, %rd12;
	ld.global.f64 	%fd23, [%rd13];
	st.shared.f64 	[%r8], %fd23;
	bar.sync 	0;
	ld.shared.f64 	%fd24, [%r9];
	ld.shared.f64 	%fd25, [%r10];
	fma.rn.f64 	%fd26, %fd24, %fd25, %fd21;
	ld.shared.f64 	%fd27, [%r9+8];
	ld.shared.f64 	%fd28, [%r10+16];
	fma.rn.f64 	%fd29, %fd27, %fd28, %fd26;
	bar.sync 	0;
	add.s32 	%r55, %r71, 4;
	mul.wide.u32 	%rd14, %r55, 8;
	add.s64 	%rd15, %rd2, %rd14;
	ld.global.f64 	%fd30, [%rd15];
	st.shared.f64 	[%r7], %fd30;
	mul.wide.u32 	%rd16, %r74, 8;
	add.s64 	%rd17, %rd1, %rd16;
	ld.global.f64 	%fd31, [%rd17];
	st.shared.f64 	[%r8], %fd31;
	bar.sync 	0;
	ld.shared.f64 	%fd32, [%r9];
	ld.shared.f64 	%fd33, [%r10];
	fma.rn.f64 	%fd34, %fd32, %fd33, %fd29;
	ld.shared.f64 	%fd35, [%r9+8];
	ld.shared.f64 	%fd36, [%r10+16];
	fma.rn.f64 	%fd37, %fd35, %fd36, %fd34;
	bar.sync 	0;
	add.s32 	%r56, %r71, 6;
	mul.wide.u32 	%rd18, %r56, 8;
	add.s64 	%rd19, %rd2, %rd18;
	ld.global.f64 	%fd38, [%rd19];
	st.shared.f64 	[%r7], %fd38;
	mul.wide.u32 	%rd20, %r75, 8;
	add.s64 	%rd21, %rd1, %rd20;
	ld.global.f64 	%fd39, [%rd21];
	st.shared.f64 	[%r8], %fd39;
	bar.sync 	0;
	ld.shared.f64 	%fd40, [%r9];
	ld.shared.f64 	%fd41, [%r10];
	fma.rn.f64 	%fd42, %fd40, %fd41, %fd37;
	ld.shared.f64 	%fd43, [%r9+8];
	ld.shared.f64 	%fd44, [%r10+16];
	fma.rn.f64 	%fd73, %fd43, %fd44, %fd42;
	bar.sync 	0;
	add.s32 	%r76, %r76, 4;
	add.s32 	%r75, %r75, %r13;
	add.s32 	%r74, %r74, %r13;
	add.s32 	%r73, %r73, %r13;
	add.s32 	%r72, %r72, %r13;
	add.s32 	%r71, %r71, 8;
	setp.ne.s32 	%p3, %r76, 0;
	@%p3 bra 	$L__BB0_3;
$L__BB0_4:
	and.b32  	%r31, %r5, 3;
	setp.eq.s32 	%p4, %r31, 0;
	@%p4 bra 	$L__BB0_9;
	setp.eq.s32 	%p5, %r31, 1;
	@%p5 bra 	$L__BB0_7;
	shl.b32 	%r57, %r78, 1;
	add.s32 	%r58, %r6, %r57;
	mul.wide.u32 	%rd22, %r58, 8;
	add.s64 	%rd23, %rd2, %rd22;
	ld.global.f64 	%fd46, [%rd23];
	st.shared.f64 	[%r7], %fd46;
	add.s32 	%r59, %r57, %r3;
	mad.lo.s32 	%r60, %r59, %r34, %r2;
	mul.wide.u32 	%rd24, %r60, 8;
	add.s64 	%rd25, %rd1, %rd24;
	ld.global.f64 	%fd47, [%rd25];
	st.shared.f64 	[%r8], %fd47;
	bar.sync 	0;
	ld.shared.f64 	%fd48, [%r9];
	ld.shared.f64 	%fd49, [%r10];
	fma.rn.f64 	%fd50, %fd48, %fd49, %fd73;
	ld.shared.f64 	%fd51, [%r9+8];
	ld.shared.f64 	%fd52, [%r10+16];
	fma.rn.f64 	%fd53, %fd51, %fd52, %fd50;
	bar.sync 	0;
	add.s32 	%r61, %r58, 2;
	mul.wide.u32 	%rd26, %r61, 8;
	add.s64 	%rd27, %rd2, %rd26;
	ld.global.f64 	%fd54, [%rd27];
	st.shared.f64 	[%r7], %fd54;
	add.s32 	%r62, %r59, 2;
	mad.lo.s32 	%r63, %r62, %r34, %r2;
	mul.wide.u32 	%rd28, %r63, 8;
	add.s64 	%rd29, %rd1, %rd28;
	ld.global.f64 	%fd55, [%rd29];
	st.shared.f64 	[%r8], %fd55;
	bar.sync 	0;
	ld.shared.f64 	%fd56, [%r9];
	ld.shared.f64 	%fd57, [%r10];
	fma.rn.f64 	%fd58, %fd56, %fd57, %fd53;
	ld.shared.f64 	%fd59, [%r9+8];
	ld.shared.f64 	%fd60, [%r10+16];
	fma.rn.f64 	%fd73, %fd59, %fd60, %fd58;
	bar.sync 	0;
	sub.s32 	%r64, %r57, %r78;
	add.s32 	%r78, %r64, 2;
$L__BB0_7:
	and.b32  	%r65, %r5, 1;
	setp.eq.b32 	%p6, %r65, 1;
	not.pred 	%p7, %p6;
	@%p7 bra 	$L__BB0_9;
	shl.b32 	%r66, %r78, 1;
	add.s32 	%r67, %r6, %r66;
	mul.wide.u32 	%rd30, %r67, 8;
	add.s64 	%rd31, %rd2, %rd30;
	ld.global.f64 	%fd61, [%rd31];
	st.shared.f64 	[%r7], %fd61;
	add.s32 	%r68, %r66, %r3;
	mad.lo.s32 	%r69, %r68, %r34, %r2;
	mul.wide.u32 	%rd32, %r69, 8;
	add.s64 	%rd33, %rd1, %rd32;
	ld.global.f64 	%fd62, [%rd33];
	st.shared.f64 	[%r8], %fd62;
	bar.sync 	0;
	ld.shared.f64 	%fd63, [%r9];
	ld.shared.f64 	%fd64, [%r10];
	fma.rn.f64 	%fd65, %fd63, %fd64, %fd73;
	ld.shared.f64 	%fd66, [%r9+8];
	ld.shared.f64 	%fd67, [%r10+16];
	fma.rn.f64 	%fd73, %fd66, %fd67, %fd65;
	bar.sync 	0;
$L__BB0_9:
	ld.param.u64 	%rd37, [_Z20muiltiply_shared_memPdS_S_i_param_2];
	cvta.to.global.u64 	%rd34, %rd37;
	mad.lo.s32 	%r70, %r34, %r4, %r2;
	mul.wide.s32 	%rd35, %r70, 8;
	add.s64 	%rd36, %rd34, %rd35;
	st.global.f64 	[%rd36], %fd73;
	ret;

}


// ===== COMPILED SASS (sm_100) =====

	.target	sm_100

	.elftype	@"ET_EXEC"


//--------------------- .note.nv.tkinfo           --------------------------
	.section	.note.nv.tkinfo,"",@"SHT_NOTE"
	.sectionflags	@"SHF_NOTE_NV_TKINFO"
	.tkinfo
        /*0018*/ 	.word	0x00000002
        /*0030*/ 	.string	""
        /*0030*/ 	.string	"ptxas"
        /*0030*/ 	.string	"Cuda compilation tools, release 13.0, V13.0.88"
        /*0030*/ 	.string	"Build cuda_13.0.r13.0/compiler.36424714_0"
        /*0030*/ 	.string	"-arch sm_100 -m 64 "



//--------------------- .note.nv.cuinfo           --------------------------
	.section	.note.nv.cuinfo,"",@"SHT_NOTE"
	.sectionflags	@"SHF_NOTE_NV_CUINFO"
        /*0018*/ 	.short	0x0002
        /*001a*/ 	.short	0x0064
        /*001c*/ 	.short	0x0082
	.zero		2


//--------------------- .nv.info                  --------------------------
	.section	.nv.info,"",@"SHT_CUDA_INFO"
	.align	4


	//----- nvinfo : EIATTR_REGCOUNT
	.align		4
        /*0000*/ 	.byte	0x04, 0x2f
        /*0002*/ 	.short	(.L_1 - .L_0)
	.align		4
.L_0:
        /*0004*/ 	.word	index@(_Z20muiltiply_shared_memPdS_S_i)
        /*0008*/ 	.word	0x00000020


	//----- nvinfo : EIATTR_FRAME_SIZE
	.align		4
.L_1:
        /*000c*/ 	.byte	0x04, 0x11
        /*000e*/ 	.short	(.L_3 - .L_2)
	.align		4
.L_2:
        /*0010*/ 	.word	index@(_Z20muiltiply_shared_memPdS_S_i)
        /*0014*/ 	.word	0x00000000


	//----- nvinfo : EIATTR_MIN_STACK_SIZE
	.align		4
.L_3:
        /*0018*/ 	.byte	0x04, 0x12
        /*001a*/ 	.short	(.L_5 - .L_4)
	.align		4
.L_4:
        /*001c*/ 	.word	index@(_Z20muiltiply_shared_memPdS_S_i)
        /*0020*/ 	.word	0x00000000
.L_5:


//--------------------- .nv.compat                --------------------------
	.section	.nv.compat,"",@"SHT_CUDA_COMPAT_INFO"
	.align	4
        /*0000*/ 	.byte	0x02, 0x09, 0x00, 0x00, 0x02, 0x02, 0x01, 0x00, 0x02, 0x05, 0x05, 0x00, 0x03, 0x07, 0x01, 0x01
        /*0010*/ 	.byte	0x02, 0x03, 0x00, 0x00, 0x02, 0x06, 0x01, 0x00, 0x04, 0x0b, 0x08, 0x00, 0x01, 0x00, 0x00, 0x00
        /*0020*/ 	.byte	0x00, 0x00, 0x00, 0x00


//--------------------- .nv.info._Z20muiltiply_shared_memPdS_S_i --------------------------
	.section	.nv.info._Z20muiltiply_shared_memPdS_S_i,"",@"SHT_CUDA_INFO"
	.sectionflags	@""
	.align	4


	//----- nvinfo : EIATTR_CUDA_API_VERSION
	.align		4
        /*0000*/ 	.byte	0x04, 0x37
        /*0002*/ 	.short	(.L_7 - .L_6)
.L_6:
        /*0004*/ 	.word	0x00000082


	//----- nvinfo : EIATTR_KPARAM_INFO
	.align		4
.L_7:
        /*0008*/ 	.byte	0x04, 0x17
        /*000a*/ 	.short	(.L_9 - .L_8)
.L_8:
        /*000c*/ 	.word	0x00000000
        /*0010*/ 	.short	0x0003
        /*0012*/ 	.short	0x0018
        /*0014*/ 	.byte	0x00, 0xf0, 0x11, 0x00


	//----- nvinfo : EIATTR_KPARAM_INFO
	.align		4
.L_9:
        /*0018*/ 	.byte	0x04, 0x17
        /*001a*/ 	.short	(.L_11 - .L_10)
.L_10:
        /*001c*/ 	.word	0x00000000
        /*0020*/ 	.short	0x0002
        /*0022*/ 	.short	0x0010
        /*0024*/ 	.byte	0x00, 0xf5, 0x21, 0x00


	//----- nvinfo : EIATTR_KPARAM_INFO
	.align		4
.L_11:
        /*0028*/ 	.byte	0x04, 0x17
        /*002a*/ 	.short	(.L_13 - .L_12)
.L_12:
        /*002c*/ 	.word	0x00000000
        /*0030*/ 	.short	0x0001
        /*0032*/ 	.short	0x0008
        /*0034*/ 	.byte	0x00, 0xf5, 0x21, 0x00


	//----- nvinfo : EIATTR_KPARAM_INFO
	.align		4
.L_13:
        /*0038*/ 	.byte	0x04, 0x17
        /*003a*/ 	.short	(.L_15 - .L_14)
.L_14:
        /*003c*/ 	.word	0x00000000
        /*0040*/ 	.short	0x0000
        /*0042*/ 	.short	0x0000
        /*0044*/ 	.byte	0x00, 0xf5, 0x21, 0x00


	//----- nvinfo : EIATTR_SPARSE_MMA_MASK
	.align		4
.L_15:
        /*0048*/ 	.byte	0x03, 0x50
        /*004a*/ 	.short	0x0000


	//----- nvinfo : EIATTR_MAXREG_COUNT
	.align		4
        /*004c*/ 	.byte	0x03, 0x1b
        /*004e*/ 	.short	0x00ff


	//----- nvinfo : EIATTR_NUM_BARRIERS
	.align		4
        /*0050*/ 	.byte	0x02, 0x4c
        /*0052*/ 	.byte	0x01
	.zero		1


	//----- nvinfo : EIATTR_MERCURY_ISA_VERSION
	.align		4
        /*0054*/ 	.byte	0x03, 0x5f
        /*0056*/ 	.short	0x0101


	//----- nvinfo : EIATTR_VRC_CTA_INIT_COUNT
	.align		4
        /*0058*/ 	.byte	0x02, 0x4a
	.zero		1
	.zero		1


	//----- nvinfo : EIATTR_EXIT_INSTR_OFFSETS
	.align		4
        /*005c*/ 	.byte	0x04, 0x1c
        /*005e*/ 	.short	(.L_17 - .L_16)


	//   ....[0]....
.L_16:
        /*0060*/ 	.word	0x00000ad0


	//----- nvinfo : EIATTR_CBANK_PARAM_SIZE
	.align		4
.L_17:
        /*0064*/ 	.byte	0x03, 0x19
        /*0066*/ 	.short	0x001c


	//----- nvinfo : EIATTR_PARAM_CBANK
	.align		4
        /*0068*/ 	.byte	0x04, 0x0a
        /*006a*/ 	.short	(.L_19 - .L_18)
	.align		4
.L_18:
        /*006c*/ 	.word	index@(.nv.constant0._Z20muiltiply_shared_memPdS_S_i)
        /*0070*/ 	.short	0x0380
        /*0072*/ 	.short	0x001c


	//----- nvinfo : EIATTR_SW_WAR
	.align		4
.L_19:
        /*0074*/ 	.byte	0x04, 0x36
        /*0076*/ 	.short	(.L_21 - .L_20)
.L_20:
        /*0078*/ 	.word	0x00000008
.L_21:


//--------------------- .nv.callgraph             --------------------------
	.section	.nv.callgraph,"",@"SHT_CUDA_CALLGRAPH"
	.align	4
	.sectionentsize	8
	.align		4
        /*0000*/ 	.word	0x00000000
	.align		4
        /*0004*/ 	.word	0xffffffff
	.align		4
        /*0008*/ 	.word	0x00000000
	.align		4
        /*000c*/ 	.word	0xfffffffe
	.align		4
        /*0010*/ 	.word	0x00000000
	.align		4
        /*0014*/ 	.word	0xfffffffd
	.align		4
        /*0018*/ 	.word	0x00000000
	.align		4
        /*001c*/ 	.word	0xfffffffc


//--------------------- .text._Z20muiltiply_shared_memPdS_S_i --------------------------
	.section	.text._Z20muiltiply_shared_memPdS_S_i,"ax",@progbits
	.align	128
        .global         _Z20muiltiply_shared_memPdS_S_i
        .type           _Z20muiltiply_shared_memPdS_S_i,@function
        .size           _Z20muiltiply_shared_memPdS_S_i,(.L_x_5 - _Z20muiltiply_shared_memPdS_S_i)
        .other          _Z20muiltiply_shared_memPdS_S_i,@"STO_CUDA_ENTRY STV_DEFAULT"
_Z20muiltiply_shared_memPdS_S_i:
.text._Z20muiltiply_shared_memPdS_S_i:
[----:B------:R-:W-:Y:S08]  /*0000*/  LDC R1, c[0x0][0x37c] ;  /* 0x0000df00ff017b82 */ /* 0x000ff00000000800 */
[----:B------:R-:W0:Y:S01]  /*0010*/  LDC R3, c[0x0][0x398] ;  /* 0x0000e600ff037b82 */ /* 0x000e220000000800 */
[----:B------:R-:W1:Y:S01]  /*0020*/  S2R R8, SR_TID.X ;  /* 0x0000000000087919 */ /* 0x000e620000002100 */
[----:B------:R-:W1:Y:S01]  /*0030*/  LDCU UR4, c[0x0][0x360] ;  /* 0x00006c00ff0477ac */ /* 0x000e620008000800 */
[----:B------:R-:W-:Y:S01]  /*0040*/  CS2R R26, SRZ ;  /* 0x00000000001a7805 */ /* 0x000fe2000001ff00 */
[----:B------:R-:W1:Y:S01]  /*0050*/  S2R R5, SR_CTAID.X ;  /* 0x0000000000057919 */ /* 0x000e620000002500 */
[----:B------:R-:W2:Y:S01]  /*0060*/  LDCU UR5, c[0x0][0x364] ;  /* 0x00006c80ff0577ac */ /* 0x000ea20008000800 */
[----:B------:R-:W2:Y:S01]  /*0070*/  S2R R4, SR_TID.Y ;  /* 0x0000000000047919 */ /* 0x000ea20000002200 */
[----:B------:R-:W3:Y:S01]  /*0080*/  LDCU.64 UR8, c[0x0][0x358] ;  /* 0x00006b00ff0877ac */ /* 0x000ee20008000a00 */
[----:B------:R-:W2:Y:S01]  /*0090*/  S2R R17, SR_CTAID.Y ;  /* 0x0000000000117919 */ /* 0x000ea20000002600 */
[----:B0-----:R-:W-:Y:S01]  /*00a0*/  ISETP.GE.AND P0, PT, R3, 0x2, PT ;  /* 0x000000020300780c */ /* 0x001fe20003f06270 */
[----:B-1----:R-:W-:-:S02]  /*00b0*/  IMAD R18, R5, UR4, R8 ;  /* 0x0000000405127c24 */ /* 0x002fc4000f8e0208 */
[----:B--2---:R-:W-:-:S10]  /*00c0*/  IMAD R17, R17, UR5, R4 ;  /* 0x0000000511117c24 */ /* 0x004fd4000f8e0204 */
[----:B---3--:R-:W-:Y:S05]  /*00d0*/  @!P0 BRA `(.L_x_0) ;  /* 0x00000008006c8947 */ /* 0x008fea0003800000 */
[----:B------:R-:W0:Y:S01]  /*00e0*/  S2UR UR6, SR_CgaCtaId ;  /* 0x00000000000679c3 */ /* 0x000e220000008800 */
[-C--:B------:R-:W-:Y:S01]  /*00f0*/  LEA.HI R21, R3, R3.reuse, RZ, 0x1 ;  /* 0x0000000303157211 */ /* 0x080fe200078f08ff */
[----:B------:R-:W-:Y:S01]  /*0100*/  UMOV UR4, 0x400 ;  /* 0x0000040000047882 */ /* 0x000fe20000000000 */
[----:B------:R-:W-:Y:S01]  /*0110*/  LEA R6, R4, R8, 0x1 ;  /* 0x0000000804067211 */ /* 0x000fe200078e08ff */
[----:B------:R-:W-:Y:S01]  /*0120*/  UIADD3 UR5, UPT, UPT, UR4, 0x20, URZ ;  /* 0x0000002004057890 */ /* 0x000fe2000fffe0ff */
[----:B------:R-:W-:Y:S01]  /*0130*/  SHF.R.S32.HI R21, RZ, 0x1, R21 ;  /* 0x00000001ff157819 */ /* 0x000fe20000011415 */
[----:B------:R-:W-:Y:S01]  /*0140*/  IMAD R16, R17, R3, R8 ;  /* 0x0000000311107224 */ /* 0x000fe200078e0208 */
[----:B------:R-:W-:Y:S01]  /*0150*/  CS2R R26, SRZ ;  /* 0x00000000001a7805 */ /* 0x000fe2000001ff00 */
[----:B------:R-:W-:Y:S01]  /*0160*/  IMAD.MOV.U32 R2, RZ, RZ, RZ ;  /* 0x000000ffff027224 */ /* 0x000fe200078e00ff */
[----:B------:R-:W-:-:S04]  /*0170*/  IADD3 R0, PT, PT, R21, -0x1, RZ ;  /* 0xffffffff15007810 */ /* 0x000fc80007ffe0ff */
[----:B------:R-:W-:Y:S01]  /*0180*/  ISETP.GE.U32.AND P0, PT, R0, 0x3, PT ;  /* 0x000000030000780c */ /* 0x000fe20003f06070 */
[----:B0-----:R-:W-:Y:S02]  /*0190*/  ULEA UR4, UR6, UR4, 0x18 ;  /* 0x0000000406047291 */ /* 0x001fe4000f8ec0ff */
[----:B------:R-:W-:-:S04]  /*01a0*/  ULEA UR5, UR6, UR5, 0x18 ;  /* 0x0000000506057291 */ /* 0x000fc8000f8ec0ff */
[----:B------:R-:W-:Y:S02]  /*01b0*/  LEA R7, R6, UR4, 0x3 ;  /* 0x0000000406077c11 */ /* 0x000fe4000f8e18ff */
[----:B------:R-:W-:Y:S02]  /*01c0*/  LEA R0, R4, UR4, 0x4 ;  /* 0x0000000404007c11 */ /* 0x000fe4000f8e20ff */
[----:B------:R-:W-:Y:S02]  /*01d0*/  LEA R6, R6, UR5, 0x3 ;  /* 0x0000000506067c11 */ /* 0x000fe4000f8e18ff */
[----:B------:R-:W-:Y:S01]  /*01e0*/  LEA R5, R8, UR5, 0x3 ;  /* 0x0000000508057c11 */ /* 0x000fe2000f8e18ff */
[----:B------:R-:W-:Y:S06]  /*01f0*/  @!P0 BRA `(.L_x_1) ;  /* 0x0000000400308947 */ /* 0x000fec0003800000 */
[C---:B------:R-:W-:Y:S01]  /*0200*/  IADD3 R19, PT, PT, R4.reuse, 0x6, RZ ;  /* 0x0000000604137810 */ /* 0x040fe20007ffe0ff */
[C---:B------:R-:W-:Y:S01]  /*0210*/  VIADD R15, R4.reuse, 0x4 ;  /* 0x00000004040f7836 */ /* 0x040fe20000000000 */
[C---:B------:R-:W-:Y:S01]  /*0220*/  IADD3 R14, PT, PT, R4.reuse, 0x2, RZ ;  /* 0x00000002040e7810 */ /* 0x040fe20007ffe0ff */
[-CC-:B------:R-:W-:Y:S01]  /*0230*/  IMAD R13, R4, R3.reuse, R18.reuse ;  /* 0x00000003040d7224 */ /* 0x180fe200078e0212 */
[----:B------:R-:W-:Y:S02]  /*0240*/  LOP3.LUT R2, R21, 0x3ffffffc, RZ, 0xc0, !PT ;  /* 0x3ffffffc15027812 */ /* 0x000fe400078ec0ff */
[----:B------:R-:W-:Y:S02]  /*0250*/  CS2R R26, SRZ ;  /* 0x00000000001a7805 */ /* 0x000fe4000001ff00 */
[----:B------:R-:W-:Y:S01]  /*0260*/  MOV R12, R16 ;  /* 0x00000010000c7202 */ /* 0x000fe20000000f00 */
[-CC-:B------:R-:W-:Y:S02]  /*0270*/  IMAD R19, R19, R3.reuse, R18.reuse ;  /* 0x0000000313137224 */ /* 0x180fe400078e0212 */
[----:B------:R-:W-:-:S02]  /*0280*/  IMAD R15, R15, R3, R18 ;  /* 0x000000030f0f7224 */ /* 0x000fc400078e0212 */
[----:B------:R-:W-:Y:S02]  /*0290*/  IMAD R14, R14, R3, R18 ;  /* 0x000000030e0e7224 */ /* 0x000fe400078e0212 */
[----:B------:R-:W-:-:S07]  /*02a0*/  IMAD.MOV R20, RZ, RZ, -R2 ;  /* 0x000000ffff147224 */ /* 0x000fce00078e0a02 */
.L_x_2:
[----:B------:R-:W0:Y:S08]  /*02b0*/  LDC.64 R24, c[0x0][0x380] ;  /* 0x0000e000ff187b82 */ /* 0x000e300000000a00 */
[----:B------:R-:W1:Y:S01]  /*02c0*/  LDC.64 R22, c[0x0][0x388] ;  /* 0x0000e200ff167b82 */ /* 0x000e620000000a00 */
[----:B0-----:R-:W-:-:S06]  /*02d0*/  IMAD.WIDE.U32 R8, R12, 0x8, R24 ;  /* 0x000000080c087825 */ /* 0x001fcc00078e0018 */
[----:B------:R-:W2:Y:S04]  /*02e0*/  LDG.E.64 R8, desc[UR8][R8.64] ;  /* 0x0000000808087981 */ /* 0x000ea8000c1e1b00 */
[----:B--2---:R1:W-:Y:S02]  /*02f0*/  STS.64 [R7], R8 ;  /* 0x0000000807007388 */ /* 0x0043e40000000a00 */
[----:B-1----:R-:W-:-:S06]  /*0300*/  IMAD.WIDE.U32 R8, R13, 0x8, R22 ;  /* 0x000000080d087825 */ /* 0x002fcc00078e0016 */
[----:B------:R-:W2:Y:S04]  /*0310*/  LDG.E.64 R8, desc[UR8][R8.64] ;  /* 0x0000000808087981 */ /* 0x000ea8000c1e1b00 */
[----:B--2---:R-:W-:Y:S01]  /*0320*/  STS.64 [R6], R8 ;  /* 0x0000000806007388 */ /* 0x004fe20000000a00 */
[----:B------:R-:W-:Y:S06]  /*0330*/  BAR.SYNC.DEFER_BLOCKING 0x0 ;  /* 0x0000000000007b1d */ /* 0x000fec0000010000 */
[----:B------:R-:W-:Y:S04]  /*0340*/  LDS.64 R28, [R5] ;  /* 0x00000000051c7984 */ /* 0x000fe80000000a00 */
[----:B------:R-:W0:Y:S02]  /*0350*/  LDS.128 R8, [R0] ;  /* 0x0000000000087984 */ /* 0x000e240000000c00 */
[----:B0-----:R-:W-:-:S02]  /*0360*/  DFMA R8, R8, R28, R26 ;  /* 0x0000001c0808722b */ /* 0x001fc4000000001a */
[----:B------:R-:W0:Y:S06]  /*0370*/  LDS.64 R28, [R5+0x10] ;  /* 0x00001000051c7984 */ /* 0x000e2c0000000a00 */
[----:B0-----:R-:W-:Y:S01]  /*0380*/  DFMA R28, R28, R10, R8 ;  /* 0x0000000a1c1c722b */ /* 0x001fe20000000008 */
[----:B------:R-:W-:-:S05]  /*0390*/  IADD3 R11, PT, PT, R12, 0x2, RZ ;  /* 0x000000020c0b7810 */ /* 0x000fca0007ffe0ff */
[----:B------:R-:W-:Y:S01]  /*03a0*/  IMAD.WIDE.U32 R8, R11, 0x8, R24 ;  /* 0x000000080b087825 */ /* 0x000fe200078e0018 */
[----:B------:R-:W-:Y:S06]  /*03b0*/  BAR.SYNC.DEFER_BLOCKING 0x0 ;  /* 0x0000000000007b1d */ /* 0x000fec0000010000 */
[----:B------:R-:W2:Y:S04]  /*03c0*/  LDG.E.64 R8, desc[UR8][R8.64] ;  /* 0x0000000808087981 */ /* 0x000ea8000c1e1b00 */
[----:B--2---:R0:W-:Y:S02]  /*03d0*/  STS.64 [R7], R8 ;  /* 0x0000000807007388 */ /* 0x0041e40000000a00 */
[----:B0-----:R-:W-:-:S06]  /*03e0*/  IMAD.WIDE.U32 R8, R14, 0x8, R22 ;  /* 0x000000080e087825 */ /* 0x001fcc00078e0016 */
        /* <DEDUP_REMOVED lines=14> */
[----:B------:R-:W2:Y:S01]  /*04d0*/  LDG.E.64 R8, desc[UR8][R8.64] ;  /* 0x0000000808087981 */ /* 0x000ea2000c1e1b00 */
[----:B------:R-:W-:-:S03]  /*04e0*/  IMAD.WIDE.U32 R22, R19, 0x8, R22 ;  /* 0x0000000813167825 */ /* 0x000fc600078e0016 */
[----:B--2---:R-:W-:Y:S01]  /*04f0*/  STS.64 [R6], R8 ;  /* 0x0000000806007388 */ /* 0x004fe20000000a00 */
[----:B------:R-:W-:Y:S06]  /*0500*/  BAR.SYNC.DEFER_BLOCKING 0x0 ;  /* 0x0000000000007b1d */ /* 0x000fec0000010000 */
[----:B------:R-:W-:Y:S04]  /*0510*/  LDS.64 R26, [R5] ;  /* 0x00000000051a7984 */ /* 0x000fe80000000a00 */
[----:B------:R-:W0:Y:S02]  /*0520*/  LDS.128 R8, [R0] ;  /* 0x0000000000087984 */ /* 0x000e240000000c00 */
[----:B0-----:R-:W-:-:S02]  /*0530*/  DFMA R8, R8, R26, R28 ;  /* 0x0000001a0808722b */ /* 0x001fc4000000001c */
[----:B------:R-:W0:Y:S01]  /*0540*/  LDS.64 R26, [R5+0x10] ;  /* 0x00001000051a7984 */ /* 0x000e220000000a00 */
[----:B------:R-:W-:Y:S06]  /*0550*/  BAR.SYNC.DEFER_BLOCKING 0x0 ;  /* 0x0000000000007b1d */ /* 0x000fec0000010000 */
[----:B------:R-:W2:Y:S01]  /*0560*/  LDG.E.64 R22, desc[UR8][R22.64] ;  /* 0x0000000816167981 */ /* 0x000ea2000c1e1b00 */
[----:B0-----:R-:W-:Y:S01]  /*0570*/  DFMA R26, R26, R10, R8 ;  /* 0x0000000a1a1a722b */ /* 0x001fe20000000008 */
[----:B------:R-:W-:-:S04]  /*0580*/  VIADD R11, R12, 0x6 ;  /* 0x000000060c0b7836 */ /* 0x000fc80000000000 */
[----:B------:R-:W-:-:S06]  /*0590*/  IMAD.WIDE.U32 R24, R11, 0x8, R24 ;  /* 0x000000080b187825 */ /* 0x000fcc00078e0018 */
[----:B------:R-:W3:Y:S01]  /*05a0*/  LDG.E.64 R24, desc[UR8][R24.64] ;  /* 0x0000000818187981 */ /* 0x000ee2000c1e1b00 */
[----:B------:R-:W-:-:S04]  /*05b0*/  IADD3 R20, PT, PT, R20, 0x4, RZ ;  /* 0x0000000414147810 */ /* 0x000fc80007ffe0ff */
[----:B------:R-:W-:Y:S01]  /*05c0*/  ISETP.NE.AND P0, PT, R20, RZ, PT ;  /* 0x000000ff1400720c */ /* 0x000fe20003f05270 */
[C---:B------:R-:W-:Y:S01]  /*05d0*/  IMAD R19, R3.reuse, 0x8, R19 ;  /* 0x0000000803137824 */ /* 0x040fe200078e0213 */
[----:B------:R-:W-:Y:S01]  /*05e0*/  IADD3 R12, PT, PT, R12, 0x8, RZ ;  /* 0x000000080c0c7810 */ /* 0x000fe20007ffe0ff */
[C---:B------:R-:W-:Y:S01]  /*05f0*/  IMAD R13, R3.reuse, 0x8, R13 ;  /* 0x00000008030d7824 */ /* 0x040fe200078e020d */
[C---:B------:R-:W-:Y:S02]  /*0600*/  LEA R15, R3.reuse, R15, 0x3 ;  /* 0x0000000f030f7211 */ /* 0x040fe400078e18ff */
[----:B------:R-:W-:Y:S01]  /*0610*/  LEA R14, R3, R14, 0x3 ;  /* 0x0000000e030e7211 */ /* 0x000fe200078e18ff */
[----:B---3--:R-:W-:Y:S04]  /*0620*/  STS.64 [R7], R24 ;  /* 0x0000001807007388 */ /* 0x008fe80000000a00 */
[----:B--2---:R-:W-:Y:S01]  /*0630*/  STS.64 [R6], R22 ;  /* 0x0000001606007388 */ /* 0x004fe20000000a00 */
[----:B------:R-:W-:Y:S06]  /*0640*/  BAR.SYNC.DEFER_BLOCKING 0x0 ;  /* 0x0000000000007b1d */ /* 0x000fec0000010000 */
[----:B------:R-:W-:Y:S04]  /*0650*/  LDS.64 R22, [R5] ;  /* 0x0000000005167984 */ /* 0x000fe80000000a00 */
[----:B------:R-:W0:Y:S02]  /*0660*/  LDS.128 R8, [R0] ;  /* 0x0000000000087984 */ /* 0x000e240000000c00 */
[----:B0-----:R-:W-:-:S02]  /*0670*/  DFMA R8, R8, R22, R26 ;  /* 0x000000160808722b */ /* 0x001fc4000000001a */
[----:B------:R-:W0:Y:S06]  /*0680*/  LDS.64 R26, [R5+0x10] ;  /* 0x00001000051a7984 */ /* 0x000e2c0000000a00 */
[----:B0-----:R-:W-:Y:S01]  /*0690*/  DFMA R26, R26, R10, R8 ;  /* 0x0000000a1a1a722b */ /* 0x001fe20000000008 */
[----:B------:R-:W-:Y:S06]  /*06a0*/  BAR.SYNC.DEFER_BLOCKING 0x0 ;  /* 0x0000000000007b1d */ /* 0x000fec0000010000 */
[----:B------:R-:W-:Y:S05]  /*06b0*/  @P0 BRA `(.L_x_2) ;  /* 0xfffffff800fc0947 */ /* 0x000fea000383ffff */
.L_x_1:
[----:B------:R-:W-:-:S13]  /*06c0*/  LOP3.LUT P0, R8, R21, 0x3, RZ, 0xc0, !PT ;  /* 0x0000000315087812 */ /* 0x000fda000780c0ff */
[----:B------:R-:W-:Y:S05]  /*06d0*/  @!P0 BRA `(.L_x_0) ;  /* 0x0000000000ec8947 */ /* 0x000fea0003800000 */
[----:B------:R-:W-:Y:S02]  /*06e0*/  ISETP.NE.AND P0, PT, R8, 0x1, PT ;  /* 0x000000010800780c */ /* 0x000fe40003f05270 */
[----:B------:R-:W-:-:S04]  /*06f0*/  LOP3.LUT R21, R21, 0x1, RZ, 0xc0, !PT ;  /* 0x0000000115157812 */ /* 0x000fc800078ec0ff */
[----:B------:R-:W-:-:S07]  /*0700*/  ISETP.NE.U32.AND P1, PT, R21, 0x1, PT ;  /* 0x000000011500780c */ /* 0x000fce0003f25070 */
[----:B------:R-:W-:Y:S06]  /*0710*/  @!P0 BRA `(.L_x_3) ;  /* 0x0000000000908947 */ /* 0x000fec0003800000 */
[----:B------:R-:W0:Y:S01]  /*0720*/  LDC.64 R14, c[0x0][0x380] ;  /* 0x0000e000ff0e7b82 */ /* 0x000e220000000a00 */
[C---:B------:R-:W-:Y:S02]  /*0730*/  LEA R20, R2.reuse, R4, 0x1 ;  /* 0x0000000402147211 */ /* 0x040fe400078e08ff */
[----:B------:R-:W-:-:S03]  /*0740*/  LEA R19, R2, R16, 0x1 ;  /* 0x0000001002137211 */ /* 0x000fc600078e08ff */
[----:B------:R-:W-:Y:S02]  /*0750*/  IMAD R9, R20, R3, R18 ;  /* 0x0000000314097224 */ /* 0x000fe400078e0212 */
[----:B------:R-:W1:Y:S01]  /*0760*/  LDC.64 R12, c[0x0][0x388] ;  /* 0x0000e200ff0c7b82 */ /* 0x000e620000000a00 */
[----:B0-----:R-:W-:-:S06]  /*0770*/  IMAD.WIDE.U32 R10, R19, 0x8, R14 ;  /* 0x00000008130a7825 */ /* 0x001fcc00078e000e */
[----:B------:R-:W2:Y:S01]  /*0780*/  LDG.E.64 R10, desc[UR8][R10.64] ;  /* 0x000000080a0a7981 */ /* 0x000ea2000c1e1b00 */
[----:B-1----:R-:W-:-:S06]  /*0790*/  IMAD.WIDE.U32 R8, R9, 0x8, R12 ;  /* 0x0000000809087825 */ /* 0x002fcc00078e000c */
[----:B------:R-:W3:Y:S01]  /*07a0*/  LDG.E.64 R8, desc[UR8][R8.64] ;  /* 0x0000000808087981 */ /* 0x000ee2000c1e1b00 */
[----:B------:R-:W-:Y:S01]  /*07b0*/  VIADD R20, R20, 0x2 ;  /* 0x0000000214147836 */ /* 0x000fe20000000000 */
[----:B------:R-:W-:-:S03]  /*07c0*/  IADD3 R19, PT, PT, R19, 0x2, RZ ;  /* 0x0000000213137810 */ /* 0x000fc60007ffe0ff */
[----:B------:R-:W-:Y:S02]  /*07d0*/  IMAD R21, R20, R3, R18 ;  /* 0x0000000314157224 */ /* 0x000fe400078e0212 */
[----:B------:R-:W-:-:S04]  /*07e0*/  IMAD.WIDE.U32 R14, R19, 0x8, R14 ;  /* 0x00000008130e7825 */ /* 0x000fc800078e000e */
[----:B------:R-:W-:Y:S01]  /*07f0*/  IMAD.WIDE.U32 R12, R21, 0x8, R12 ;  /* 0x00000008150c7825 */ /* 0x000fe200078e000c */
[----:B--2---:R-:W-:Y:S04]  /*0800*/  STS.64 [R7], R10 ;  /* 0x0000000a07007388 */ /* 0x004fe80000000a00 */
[----:B---3--:R-:W-:Y:S01]  /*0810*/  STS.64 [R6], R8 ;  /* 0x0000000806007388 */ /* 0x008fe20000000a00 */
[----:B------:R-:W-:Y:S06]  /*0820*/  BAR.SYNC.DEFER_BLOCKING 0x0 ;  /* 0x0000000000007b1d */ /* 0x000fec0000010000 */
[----:B------:R-:W-:Y:S04]  /*0830*/  LDS.64 R24, [R5] ;  /* 0x0000000005187984 */ /* 0x000fe80000000a00 */
[----:B------:R-:W-:Y:S04]  /*0840*/  LDS.64 R22, [R5+0x10] ;  /* 0x0000100005167984 */ /* 0x000fe80000000a00 */
[----:B------:R-:W0:Y:S01]  /*0850*/  LDS.128 R8, [R0] ;  /* 0x0000000000087984 */ /* 0x000e220000000c00 */
[----:B------:R-:W-:Y:S06]  /*0860*/  BAR.SYNC.DEFER_BLOCKING 0x0 ;  /* 0x0000000000007b1d */ /* 0x000fec0000010000 */
[----:B------:R-:W2:Y:S04]  /*0870*/  LDG.E.64 R14, desc[UR8][R14.64] ;  /* 0x000000080e0e7981 */ /* 0x000ea8000c1e1b00 */
[----:B------:R-:W3:Y:S01]  /*0880*/  LDG.E.64 R12, desc[UR8][R12.64] ;  /* 0x000000080c0c7981 */ /* 0x000ee2000c1e1b00 */
[----:B0-----:R-:W-:-:S08]  /*0890*/  DFMA R8, R8, R24, R26 ;  /* 0x000000180808722b */ /* 0x001fd0000000001a */
[----:B------:R-:W-:Y:S01]  /*08a0*/  DFMA R8, R22, R10, R8 ;  /* 0x0000000a1608722b */ /* 0x000fe20000000008 */
[----:B------:R-:W-:-:S05]  /*08b0*/  LEA R2, R2, -R2, 0x1 ;  /* 0x8000000202027211 */ /* 0x000fca00078e08ff */
[----:B------:R-:W-:Y:S01]  /*08c0*/  VIADD R2, R2, 0x2 ;  /* 0x0000000202027836 */ /* 0x000fe20000000000 */
[----:B--2---:R-:W-:Y:S04]  /*08d0*/  STS.64 [R7], R14 ;  /* 0x0000000e07007388 */ /* 0x004fe80000000a00 */
[----:B---3--:R-:W-:Y:S01]  /*08e0*/  STS.64 [R6], R12 ;  /* 0x0000000c06007388 */ /* 0x008fe20000000a00 */
[----:B------:R-:W-:Y:S06]  /*08f0*/  BAR.SYNC.DEFER_BLOCKING 0x0 ;  /* 0x0000000000007b1d */ /* 0x000fec0000010000 */
[----:B------:R-:W-:Y:S04]  /*0900*/  LDS.64 R20, [R5] ;  /* 0x0000000005147984 */ /* 0x000fe80000000a00 */
[----:B------:R-:W0:Y:S04]  /*0910*/  LDS.128 R12, [R0] ;  /* 0x00000000000c7984 */ /* 0x000e280000000c00 */
[----:B------:R-:W1:Y:S01]  /*0920*/  LDS.64 R26, [R5+0x10] ;  /* 0x00001000051a7984 */ /* 0x000e620000000a00 */
[----:B0-----:R-:W-:-:S08]  /*0930*/  DFMA R8, R12, R20, R8 ;  /* 0x000000140c08722b */ /* 0x001fd00000000008 */
[----:B-1----:R-:W-:Y:S01]  /*0940*/  DFMA R26, R26, R14, R8 ;  /* 0x0000000e1a1a722b */ /* 0x002fe20000000008 */
[----:B------:R-:W-:Y:S10]  /*0950*/  BAR.SYNC.DEFER_BLOCKING 0x0 ;  /* 0x0000000000007b1d */ /* 0x000ff40000010000 */
.L_x_3:
[----:B------:R-:W-:Y:S05]  /*0960*/  @P1 BRA `(.L_x_0) ;  /* 0x0000000000481947 */ /* 0x000fea0003800000 */
        /* <DEDUP_REMOVED lines=8> */
[----:B------:R-:W3:Y:S04]  /*09f0*/  LDG.E.64 R14, desc[UR8][R14.64] ;  /* 0x000000080e0e7981 */ /* 0x000ee8000c1e1b00 */
        /* <DEDUP_REMOVED lines=9> */
.L_x_0:
[----:B------:R-:W0:Y:S01]  /*0a90*/  LDC.64 R4, c[0x0][0x390] ;  /* 0x0000e400ff047b82 */ /* 0x000e220000000a00 */
[----:B------:R-:W-:-:S04]  /*0aa0*/  IMAD R3, R17, R3, R18 ;  /* 0x0000000311037224 */ /* 0x000fc800078e0212 */
[----:B0-----:R-:W-:-:S05]  /*0ab0*/  IMAD.WIDE R2, R3, 0x8, R4 ;  /* 0x0000000803027825 */ /* 0x001fca00078e0204 */
[----:B------:R-:W-:Y:S01]  /*0ac0*/  STG.E.64 desc[UR8][R2.64], R26 ;  /* 0x0000001a02007986 */ /* 0x000fe2000c101b08 */
[----:B------:R-:W-:Y:S05]  /*0ad0*/  EXIT ;  /* 0x000000000000794d */ /* 0x000fea0003800000 */
.L_x_4:
[----:B------:R-:W-:-:S00]  /*0ae0*/  BRA `(.L_x_4) ;  /* 0xfffffffc00fc7947 */ /* 0x000fc0000383ffff */
[----:B------:R-:W-:-:S00]  /*0af0*/  NOP ;  /* 0x0000000000007918 */ /* 0x000fc00000000000 */
        /* <DEDUP_REMOVED lines=8> */
.L_x_5:


//--------------------- .nv.shared._Z20muiltiply_shared_memPdS_S_i --------------------------
	.section	.nv.shared._Z20muiltiply_shared_memPdS_S_i,"aw",@nobits
	.sectionflags	@""
	.align	8
.nv.shared._Z20muiltiply_shared_memPdS_S_i:
	.zero		1088


//--------------------- .nv.shared.reserved.0     --------------------------
	.section	.nv.shared.reserved.0,"aw",@nobits
	.weak		__nv_reservedSMEM_offset_0_alias
	.size		__nv_reservedSMEM_offset_0_alias, 0, 64
	.other		__nv_reservedSMEM_offset_0_alias,@"STO_CUDA_RESERVED_SHARED STV_DEFAULT"
__nv_reservedSMEM_offset_0_alias:
	.zero		0
	.zero		64


//--------------------- .nv.constant0._Z20muiltiply_shared_memPdS_S_i --------------------------
	.section	.nv.constant0._Z20muiltiply_shared_memPdS_S_i,"a",@progbits
	.sectionflags	@""
	.align	4
.nv.constant0._Z20muiltiply_shared_memPdS_S_i:
	.zero		924


//--------------------- SYMBOLS --------------------------

	.type		.nv.reservedSmem.offset0,@object
	.size		.nv.reservedSmem.offset0,0x4
	.type		.nv.reservedSmem.cap,@object
	.size		.nv.reservedSmem.cap,0x4
